	.headerflags	@"EF_CUDA_TEXMODE_UNIFIED EF_CUDA_64BIT_ADDRESS EF_CUDA_ACCELERATORS EF_CUDA_SM90 EF_CUDA_VIRTUAL_SM(EF_CUDA_SM90)"
	.elftype	@"ET_EXEC"


//--------------------- .nv.info                  --------------------------
	.section	.nv.info,"",@"SHT_CUDA_INFO"
	.align	4


	//----- nvinfo : EIATTR_REGCOUNT
	.align		4
        /*0000*/ 	.byte	0x04, 0x2f
        /*0002*/ 	.short	(.L_1 - .L_0)
	.align		4
.L_0:
        /*0004*/ 	.word	index@(triton_poi_fused__to_copy_add_arange_mul_0)
        /*0008*/ 	.word	0x00000008


	//----- nvinfo : EIATTR_MIN_STACK_SIZE
	.align		4
.L_1:
        /*000c*/ 	.byte	0x04, 0x12
        /*000e*/ 	.short	(.L_3 - .L_2)
	.align		4
.L_2:
        /*0010*/ 	.word	index@(triton_poi_fused__to_copy_add_arange_mul_0)
        /*0014*/ 	.word	0x00000000


	//----- nvinfo : EIATTR_FRAME_SIZE
	.align		4
.L_3:
        /*0018*/ 	.byte	0x04, 0x11
        /*001a*/ 	.short	(.L_5 - .L_4)
	.align		4
.L_4:
        /*001c*/ 	.word	index@(triton_poi_fused__to_copy_add_arange_mul_0)
        /*0020*/ 	.word	0x00000000


	//----- nvinfo : EIATTR_MIN_STACK_SIZE
	.align		4
.L_5:
        /*0024*/ 	.byte	0x04, 0x12
        /*0026*/ 	.short	(.L_7 - .L_6)
	.align		4
.L_6:
        /*0028*/ 	.word	index@(triton_poi_fused__to_copy_add_arange_mul_0)
        /*002c*/ 	.word	0x00000000
.L_7:


//--------------------- .nv.info.triton_poi_fused__to_copy_add_arange_mul_0 --------------------------
	.section	.nv.info.triton_poi_fused__to_copy_add_arange_mul_0,"",@"SHT_CUDA_INFO"
	.sectionflags	@""
	.align	4


	//----- nvinfo : EIATTR_CUDA_API_VERSION
	.align		4
        /*0000*/ 	.byte	0x04, 0x37
        /*0002*/ 	.short	(.L_9 - .L_8)
.L_8:
        /*0004*/ 	.word	0x0000007c


	//----- nvinfo : EIATTR_KPARAM_INFO
	.align		4
.L_9:
        /*0008*/ 	.byte	0x04, 0x17
        /*000a*/ 	.short	(.L_11 - .L_10)
.L_10:
        /*000c*/ 	.word	0x00000000
        /*0010*/ 	.short	0x0001
        /*0012*/ 	.short	0x0008
        /*0014*/ 	.byte	0x00, 0xf0, 0x11, 0x00


	//----- nvinfo : EIATTR_KPARAM_INFO
	.align		4
.L_11:
        /*0018*/ 	.byte	0x04, 0x17
        /*001a*/ 	.short	(.L_13 - .L_12)
.L_12:
        /*001c*/ 	.word	0x00000000
        /*0020*/ 	.short	0x0000
        /*0022*/ 	.short	0x0000
        /*0024*/ 	.byte	0x00, 0xf4, 0x21, 0x00


	//----- nvinfo : EIATTR_SPARSE_MMA_MASK
	.align		4
.L_13:
        /*0028*/ 	.byte	0x03, 0x50
        /*002a*/ 	.short	0x0000


	//----- nvinfo : EIATTR_MAXREG_COUNT
	.align		4
        /*002c*/ 	.byte	0x03, 0x1b
        /*002e*/ 	.short	0x00ff


	//----- nvinfo : EIATTR_EXIT_INSTR_OFFSETS
	.align		4
        /*0030*/ 	.byte	0x04, 0x1c
        /*0032*/ 	.short	(.L_15 - .L_14)


	//   ....[0]....
.L_14:
        /*0034*/ 	.word	0x000000c0


	//   ....[1]....
        /*0038*/ 	.word	0x000000f0


	//----- nvinfo : EIATTR_REQNTID
	.align		4
.L_15:
        /*003c*/ 	.byte	0x04, 0x10
        /*003e*/ 	.short	(.L_17 - .L_16)
.L_16:
        /*0040*/ 	.word	0x00000080
        /*0044*/ 	.word	0x00000001
        /*0048*/ 	.word	0x00000001


	//----- nvinfo : EIATTR_CBANK_PARAM_SIZE
	.align		4
.L_17:
        /*004c*/ 	.byte	0x03, 0x19
        /*004e*/ 	.short	0x000c


	//----- nvinfo : EIATTR_PARAM_CBANK
	.align		4
        /*0050*/ 	.byte	0x04, 0x0a
        /*0052*/ 	.short	(.L_19 - .L_18)
	.align		4
.L_18:
        /*0054*/ 	.word	index@(.nv.constant0.triton_poi_fused__to_copy_add_arange_mul_0)
        /*0058*/ 	.short	0x0210
        /*005a*/ 	.short	0x000c


	//----- nvinfo : EIATTR_SW_WAR
	.align		4
.L_19:
        /*005c*/ 	.byte	0x04, 0x36
        /*005e*/ 	.short	(.L_21 - .L_20)
.L_20:
        /*0060*/ 	.word	0x00000008
.L_21:


//--------------------- .nv.callgraph             --------------------------
	.section	.nv.callgraph,"",@"SHT_CUDA_CALLGRAPH"
	.align	4
	.sectionentsize	8
	.align		4
        /*0000*/ 	.word	0x00000000
	.align		4
        /*0004*/ 	.word	0xffffffff
	.align		4
        /*0008*/ 	.word	0x00000000
	.align		4
        /*000c*/ 	.word	0xfffffffe
	.align		4
        /*0010*/ 	.word	0x00000000
	.align		4
        /*0014*/ 	.word	0xfffffffd
	.align		4
        /*0018*/ 	.word	0x00000000
	.align		4
        /*001c*/ 	.word	0xfffffffc


//--------------------- .text.triton_poi_fused__to_copy_add_arange_mul_0 --------------------------
	.section	.text.triton_poi_fused__to_copy_add_arange_mul_0,"ax",@progbits
	.align	128
        .global         triton_poi_fused__to_copy_add_arange_mul_0
        .type           triton_poi_fused__to_copy_add_arange_mul_0,@function
        .size           triton_poi_fused__to_copy_add_arange_mul_0,(.L_x_1 - triton_poi_fused__to_copy_add_arange_mul_0)
        .other          triton_poi_fused__to_copy_add_arange_mul_0,@"STO_CUDA_ENTRY STV_DEFAULT"
triton_poi_fused__to_copy_add_arange_mul_0:
.text.triton_poi_fused__to_copy_add_arange_mul_0:
[----:B------:R-:W0:Y:S02]  /*0000*/  LDC R1, c[0x0][0x28] ;  /* 0x00000a00ff017b82 */ /* 0x000e240000000800 */
[----:B------:R-:W1:Y:S01]  /*0010*/  S2R R0, SR_TID.X ;  /* 0x0000000000007919 */ /* 0x000e620000002100 */
[----:B------:R-:W2:Y:S01]  /*0020*/  LDC.64 R2, c[0x0][0x210] ;  /* 0x00008400ff027b82 */ /* 0x000ea20000000a00 */
[----:B------:R-:W3:Y:S01]  /*0030*/  S2R R5, SR_CTAID.X ;  /* 0x0000000000057919 */ /* 0x000ee20000002500 */
[----:B-1----:R-:W-:-:S05]  /*0040*/  LOP3.LUT R0, R0, 0x7f, RZ, 0xc0, !PT ;  /* 0x0000007f00007812 */ /* 0x002fca00078ec0ff */
[----:B---3--:R-:W-:-:S04]  /*0050*/  IMAD R5, R5, 0x80, R0 ;  /* 0x0000008005057824 */ /* 0x008fc800078e0200 */
[C---:B--2---:R-:W-:Y:S01]  /*0060*/  IMAD.WIDE R2, R5.reuse, 0x8, R2 ;  /* 0x0000000805027825 */ /* 0x044fe200078e0202 */
[----:B------:R-:W-:Y:S02]  /*0070*/  I2FP.F32.S32 R0, R5 ;  /* 0x0000000500007245 */ /* 0x000fe40000201400 */
[----:B------:R-:W-:-:S03]  /*0080*/  ISETP.GE.AND P0, PT, R5, 0x7c, PT ;  /* 0x0000007c0500780c */ /* 0x000fc60003f06270 */
[----:B------:R-:W-:-:S04]  /*0090*/  FMUL R0, R0, 0.5 ;  /* 0x3f00000000007820 */ /* 0x000fc80000400000 */
[----:B------:R-:W1:Y:S02]  /*00a0*/  F2I.TRUNC.NTZ R4, R0 ;  /* 0x0000000000047305 */ /* 0x000e64000020f100 */
[----:B-1----:R-:W-:-:S04]  /*00b0*/  SHF.R.S32.HI R5, RZ, 0x1f, R4 ;  /* 0x0000001fff057819 */ /* 0x002fc80000011404 */
[----:B------:R-:W-:Y:S05]  /*00c0*/  @P0 EXIT ;  /* 0x000000000000094d */ /* 0x000fea0003800000 */
[----:B------:R-:W-:Y:S02]  /*00d0*/  ULDC.64 UR4, c[0x0][0x208] ;  /* 0x0000820000047ab9 */ /* 0x000fe40000000a00 */
[----:B------:R-:W-:Y:S01]  /*00e0*/  STG.E.64 desc[UR4][R2.64], R4 ;  /* 0x0000000402007986 */ /* 0x000fe2000c101b04 */
[----:B------:R-:W-:Y:S05]  /*00f0*/  EXIT ;  /* 0x000000000000794d */ /* 0x000fea0003800000 */
.L_x_0:
[----:B------:R-:W-:-:S00]  /*0100*/  BRA `(.L_x_0) ;  /* 0xfffffffc00fc7947 */ /* 0x000fc0000383ffff */
[----:B------:R-:W-:-:S00]  /*0110*/  NOP ;  /* 0x0000000000007918 */ /* 0x000fc00000000000 */
        /* <DEDUP_REMOVED lines=14> */
.L_x_1:


//--------------------- .nv.constant0.triton_poi_fused__to_copy_add_arange_mul_0 --------------------------
	.section	.nv.constant0.triton_poi_fused__to_copy_add_arange_mul_0,"a",@progbits
	.sectionflags	@""
	.align	4
.nv.constant0.triton_poi_fused__to_copy_add_arange_mul_0:
	.zero		540
